//
// Generated by NVIDIA NVVM Compiler
//
// Compiler Build ID: CL-36424714
// Cuda compilation tools, release 13.0, V13.0.88
// Based on NVVM 20.0.0
//

.version 9.0
.target sm_100
.address_size 64

	// .globl	_Z12buildSumTreePii
.global .align 4 .u32 ansSender;
.extern .shared .align 16 .b8 sdata[];

.visible .entry _Z12buildSumTreePii(
	.param .u64 .ptr .align 1 _Z12buildSumTreePii_param_0,
	.param .u32 _Z12buildSumTreePii_param_1
)
{
	.reg .pred 	%p<4>;
	.reg .b32 	%r<32>;
	.reg .b64 	%rd<7>;

	ld.param.u64 	%rd2, [_Z12buildSumTreePii_param_0];
	ld.param.u32 	%r11, [_Z12buildSumTreePii_param_1];
	cvta.to.global.u64 	%rd1, %rd2;
	mov.u32 	%r1, %tid.x;
	mov.u32 	%r12, %ctaid.x;
	mov.u32 	%r13, %ntid.x;
	mad.lo.s32 	%r14, %r12, %r13, %r1;
	add.s32 	%r2, %r14, %r11;
	mul.wide.u32 	%rd3, %r2, 4;
	add.s64 	%rd4, %rd1, %rd3;
	ld.global.u32 	%r15, [%rd4];
	shl.b32 	%r16, %r1, 2;
	mov.u32 	%r17, sdata;
	add.s32 	%r3, %r17, %r16;
	st.shared.u32 	[%r3], %r15;
	bar.sync 	0;
	clz.b32 	%r30, %r13;
	mov.b32 	%r31, 1;
$L__BB0_1:
	add.s32 	%r7, %r31, -1;
	mov.b32 	%r18, 2;
	shl.b32 	%r19, %r18, %r7;
	add.s32 	%r20, %r19, -1;
	and.b32  	%r21, %r20, %r1;
	setp.ne.s32 	%p1, %r21, 0;
	@%p1 bra 	$L__BB0_3;
	mov.b32 	%r22, 4;
	shl.b32 	%r23, %r22, %r7;
	add.s32 	%r24, %r3, %r23;
	ld.shared.u32 	%r25, [%r24];
	ld.shared.u32 	%r26, [%r3];
	add.s32 	%r27, %r26, %r25;
	st.shared.u32 	[%r3], %r27;
	shr.u32 	%r28, %r2, %r31;
	mul.wide.u32 	%rd5, %r28, 4;
	add.s64 	%rd6, %rd1, %rd5;
	st.global.u32 	[%rd6], %r27;
$L__BB0_3:
	bar.sync 	0;
	add.s32 	%r31, %r31, 1;
	add.s32 	%r30, %r30, 1;
	setp.ne.s32 	%p2, %r30, 32;
	@%p2 bra 	$L__BB0_1;
	setp.ne.s32 	%p3, %r1, 0;
	@%p3 bra 	$L__BB0_6;
	mov.b32 	%r29, 0;
	st.global.u32 	[%rd1], %r29;
$L__BB0_6:
	ret;

}
	// .globl	_Z9updateSumPiii
.visible .entry _Z9updateSumPiii(
	.param .u64 .ptr .align 1 _Z9updateSumPiii_param_0,
	.param .u32 _Z9updateSumPiii_param_1,
	.param .u32 _Z9updateSumPiii_param_2
)
{
	.reg .b32 	%r<7>;
	.reg .b64 	%rd<5>;

	ld.param.u64 	%rd1, [_Z9updateSumPiii_param_0];
	ld.param.u32 	%r1, [_Z9updateSumPiii_param_1];
	ld.param.u32 	%r2, [_Z9updateSumPiii_param_2];
	cvta.to.global.u64 	%rd2, %rd1;
	mov.u32 	%r3, %tid.x;
	shr.s32 	%r4, %r1, %r3;
	mul.wide.s32 	%rd3, %r4, 4;
	add.s64 	%rd4, %rd2, %rd3;
	ld.global.u32 	%r5, [%rd4];
	add.s32 	%r6, %r5, %r2;
	st.global.u32 	[%rd4], %r6;
	ret;

}
	// .globl	_Z14querySumReducePiii
.visible .entry _Z14querySumReducePiii(
	.param .u64 .ptr .align 1 _Z14querySumReducePiii_param_0,
	.param .u32 _Z14querySumReducePiii_param_1,
	.param .u32 _Z14querySumReducePiii_param_2
)
{
	.reg .pred 	%p<11>;
	.reg .b32 	%r<37>;
	.reg .b64 	%rd<9>;

	ld.param.u64 	%rd2, [_Z14querySumReducePiii_param_0];
	ld.param.u32 	%r10, [_Z14querySumReducePiii_param_1];
	ld.param.u32 	%r11, [_Z14querySumReducePiii_param_2];
	cvta.to.global.u64 	%rd1, %rd2;
	mov.u32 	%r1, %tid.x;
	shr.s32 	%r2, %r10, %r1;
	shr.s32 	%r3, %r11, %r1;
	shl.b32 	%r12, %r1, 2;
	mov.u32 	%r13, sdata;
	add.s32 	%r4, %r13, %r12;
	mov.b32 	%r14, 0;
	st.shared.u32 	[%r4], %r14;
	xor.b32  	%r15, %r3, %r2;
	setp.eq.s32 	%p1, %r15, 1;
	setp.eq.s32 	%p2, %r2, %r3;
	or.pred  	%p3, %p2, %p1;
	@%p3 bra 	$L__BB2_5;
	and.b32  	%r17, %r2, 1;
	setp.eq.b32 	%p4, %r17, 1;
	mov.b32 	%r35, 0;
	@%p4 bra 	$L__BB2_3;
	mul.wide.s32 	%rd3, %r2, 4;
	xor.b64  	%rd4, %rd3, 4;
	add.s64 	%rd5, %rd1, %rd4;
	ld.global.u32 	%r35, [%rd5];
	st.shared.u32 	[%r4], %r35;
$L__BB2_3:
	and.b32  	%r18, %r3, 1;
	setp.eq.b32 	%p5, %r18, 1;
	not.pred 	%p6, %p5;
	@%p6 bra 	$L__BB2_5;
	mul.wide.s32 	%rd6, %r3, 4;
	and.b64  	%rd7, %rd6, -8;
	add.s64 	%rd8, %rd1, %rd7;
	ld.global.u32 	%r19, [%rd8];
	add.s32 	%r20, %r35, %r19;
	st.shared.u32 	[%r4], %r20;
$L__BB2_5:
	bar.sync 	0;
	mov.u32 	%r21, %ntid.x;
	clz.b32 	%r7, %r21;
	setp.eq.s32 	%p7, %r7, 31;
	@%p7 bra 	$L__BB2_10;
	mov.b32 	%r36, 0;
$L__BB2_7:
	mov.b32 	%r23, -1;
	shl.b32 	%r24, %r23, %r36;
	not.b32 	%r25, %r24;
	and.b32  	%r26, %r1, %r25;
	setp.ne.s32 	%p8, %r26, 0;
	@%p8 bra 	$L__BB2_9;
	mov.b32 	%r27, 4;
	shl.b32 	%r28, %r27, %r36;
	add.s32 	%r29, %r4, %r28;
	ld.shared.u32 	%r30, [%r29];
	ld.shared.u32 	%r31, [%r4];
	add.s32 	%r32, %r31, %r30;
	st.shared.u32 	[%r4], %r32;
$L__BB2_9:
	bar.sync 	0;
	add.s32 	%r36, %r36, 1;
	xor.b32  	%r33, %r7, %r36;
	setp.ne.s32 	%p9, %r33, 31;
	@%p9 bra 	$L__BB2_7;
$L__BB2_10:
	setp.ne.s32 	%p10, %r1, 0;
	@%p10 bra 	$L__BB2_12;
	ld.shared.u32 	%r34, [sdata];
	st.global.u32 	[ansSender], %r34;
$L__BB2_12:
	ret;

}


// ===== COMPILED SASS (sm_100) =====

	.target	sm_100

	.elftype	@"ET_EXEC"


//--------------------- .note.nv.tkinfo           --------------------------
	.section	.note.nv.tkinfo,"",@"SHT_NOTE"
	.sectionflags	@"SHF_NOTE_NV_TKINFO"
	.tkinfo
        /*0018*/ 	.word	0x00000002
        /*0030*/ 	.string	""
        /*0030*/ 	.string	"ptxas"
        /*0030*/ 	.string	"Cuda compilation tools, release 13.0, V13.0.88"
        /*0030*/ 	.string	"Build cuda_13.0.r13.0/compiler.36424714_0"
        /*0030*/ 	.string	"-arch sm_100 -m 64 "



//--------------------- .note.nv.cuinfo           --------------------------
	.section	.note.nv.cuinfo,"",@"SHT_NOTE"
	.sectionflags	@"SHF_NOTE_NV_CUINFO"
        /*0018*/ 	.short	0x0002
        /*001a*/ 	.short	0x0064
        /*001c*/ 	.short	0x0082
	.zero		2


//--------------------- .nv.info                  --------------------------
	.section	.nv.info,"",@"SHT_CUDA_INFO"
	.align	4


	//----- nvinfo : EIATTR_REGCOUNT
	.align		4
        /*0000*/ 	.byte	0x04, 0x2f
        /*0002*/ 	.short	(.L_2 - .L_1)
	.align		4
.L_1:
        /*0004*/ 	.word	index@(_Z12buildSumTreePii)
        /*0008*/ 	.word	0x0000000e


	//----- nvinfo : EIATTR_FRAME_SIZE
	.align		4
.L_2:
        /*000c*/ 	.byte	0x04, 0x11
        /*000e*/ 	.short	(.L_4 - .L_3)
	.align		4
.L_3:
        /*0010*/ 	.word	index@(_Z12buildSumTreePii)
        /*0014*/ 	.word	0x00000000


	//----- nvinfo : EIATTR_REGCOUNT
	.align		4
.L_4:
        /*0018*/ 	.byte	0x04, 0x2f
        /*001a*/ 	.short	(.L_6 - .L_5)
	.align		4
.L_5:
        /*001c*/ 	.word	index@(_Z9updateSumPiii)
        /*0020*/ 	.word	0x0000000a


	//----- nvinfo : EIATTR_FRAME_SIZE
	.align		4
.L_6:
        /*0024*/ 	.byte	0x04, 0x11
        /*0026*/ 	.short	(.L_8 - .L_7)
	.align		4
.L_7:
        /*0028*/ 	.word	index@(_Z9updateSumPiii)
        /*002c*/ 	.word	0x00000000


	//----- nvinfo : EIATTR_REGCOUNT
	.align		4
.L_8:
        /*0030*/ 	.byte	0x04, 0x2f
        /*0032*/ 	.short	(.L_10 - .L_9)
	.align		4
.L_9:
        /*0034*/ 	.word	index@(_Z14querySumReducePiii)
        /*0038*/ 	.word	0x00000010


	//----- nvinfo : EIATTR_FRAME_SIZE
	.align		4
.L_10:
        /*003c*/ 	.byte	0x04, 0x11
        /*003e*/ 	.short	(.L_12 - .L_11)
	.align		4
.L_11:
        /*0040*/ 	.word	index@(_Z14querySumReducePiii)
        /*0044*/ 	.word	0x00000000


	//----- nvinfo : EIATTR_MIN_STACK_SIZE
	.align		4
.L_12:
        /*0048*/ 	.byte	0x04, 0x12
        /*004a*/ 	.short	(.L_14 - .L_13)
	.align		4
.L_13:
        /*004c*/ 	.word	index@(_Z14querySumReducePiii)
        /*0050*/ 	.word	0x00000000


	//----- nvinfo : EIATTR_MIN_STACK_SIZE
	.align		4
.L_14:
        /*0054*/ 	.byte	0x04, 0x12
        /*0056*/ 	.short	(.L_16 - .L_15)
	.align		4
.L_15:
        /*0058*/ 	.word	index@(_Z9updateSumPiii)
        /*005c*/ 	.word	0x00000000


	//----- nvinfo : EIATTR_MIN_STACK_SIZE
	.align		4
.L_16:
        /*0060*/ 	.byte	0x04, 0x12
        /*0062*/ 	.short	(.L_18 - .L_17)
	.align		4
.L_17:
        /*0064*/ 	.word	index@(_Z12buildSumTreePii)
        /*0068*/ 	.word	0x00000000
.L_18:


//--------------------- .nv.compat                --------------------------
	.section	.nv.compat,"",@"SHT_CUDA_COMPAT_INFO"
	.align	4
        /*0000*/ 	.byte	0x02, 0x09, 0x00, 0x00, 0x02, 0x02, 0x01, 0x00, 0x02, 0x05, 0x05, 0x00, 0x03, 0x07, 0x01, 0x01
        /*0010*/ 	.byte	0x02, 0x03, 0x00, 0x00, 0x02, 0x06, 0x01, 0x00, 0x04, 0x0b, 0x08, 0x00, 0x09, 0x00, 0x00, 0x00
        /*0020*/ 	.byte	0x00, 0x00, 0x00, 0x00


//--------------------- .nv.info._Z14querySumReducePiii --------------------------
	.section	.nv.info._Z14querySumReducePiii,"",@"SHT_CUDA_INFO"
	.sectionflags	@""
	.align	4


	//----- nvinfo : EIATTR_CUDA_API_VERSION
	.align		4
        /*0000*/ 	.byte	0x04, 0x37
        /*0002*/ 	.short	(.L_20 - .L_19)
.L_19:
        /*0004*/ 	.word	0x00000082


	//----- nvinfo : EIATTR_KPARAM_INFO
	.align		4
.L_20:
        /*0008*/ 	.byte	0x04, 0x17
        /*000a*/ 	.short	(.L_22 - .L_21)
.L_21:
        /*000c*/ 	.word	0x00000000
        /*0010*/ 	.short	0x0002
        /*0012*/ 	.short	0x000c
        /*0014*/ 	.byte	0x00, 0xf0, 0x11, 0x00


	//----- nvinfo : EIATTR_KPARAM_INFO
	.align		4
.L_22:
        /*0018*/ 	.byte	0x04, 0x17
        /*001a*/ 	.short	(.L_24 - .L_23)
.L_23:
        /*001c*/ 	.word	0x00000000
        /*0020*/ 	.short	0x0001
        /*0022*/ 	.short	0x0008
        /*0024*/ 	.byte	0x00, 0xf0, 0x11, 0x00


	//----- nvinfo : EIATTR_KPARAM_INFO
	.align		4
.L_24:
        /*0028*/ 	.byte	0x04, 0x17
        /*002a*/ 	.short	(.L_26 - .L_25)
.L_25:
        /*002c*/ 	.word	0x00000000
        /*0030*/ 	.short	0x0000
        /*0032*/ 	.short	0x0000
        /*0034*/ 	.byte	0x00, 0xf5, 0x21, 0x00


	//----- nvinfo : EIATTR_SPARSE_MMA_MASK
	.align		4
.L_26:
        /*0038*/ 	.byte	0x03, 0x50
        /*003a*/ 	.short	0x0000


	//----- nvinfo : EIATTR_MAXREG_COUNT
	.align		4
        /*003c*/ 	.byte	0x03, 0x1b
        /*003e*/ 	.short	0x00ff


	//----- nvinfo : EIATTR_NUM_BARRIERS
	.align		4
        /*0040*/ 	.byte	0x02, 0x4c
        /*0042*/ 	.byte	0x01
	.zero		1


	//----- nvinfo : EIATTR_MERCURY_ISA_VERSION
	.align		4
        /*0044*/ 	.byte	0x03, 0x5f
        /*0046*/ 	.short	0x0101


	//----- nvinfo : EIATTR_VRC_CTA_INIT_COUNT
	.align		4
        /*0048*/ 	.byte	0x02, 0x4a
	.zero		1
	.zero		1


	//----- nvinfo : EIATTR_EXIT_INSTR_OFFSETS
	.align		4
        /*004c*/ 	.byte	0x04, 0x1c
        /*004e*/ 	.short	(.L_28 - .L_27)


	//   ....[0]....
.L_27:
        /*0050*/ 	.word	0x000003c0


	//   ....[1]....
        /*0054*/ 	.word	0x00000430


	//----- nvinfo : EIATTR_CRS_STACK_SIZE
	.align		4
.L_28:
        /*0058*/ 	.byte	0x04, 0x1e
        /*005a*/ 	.short	(.L_30 - .L_29)
.L_29:
        /*005c*/ 	.word	0x00000000


	//----- nvinfo : EIATTR_CBANK_PARAM_SIZE
	.align		4
.L_30:
        /*0060*/ 	.byte	0x03, 0x19
        /*0062*/ 	.short	0x0010


	//----- nvinfo : EIATTR_PARAM_CBANK
	.align		4
        /*0064*/ 	.byte	0x04, 0x0a
        /*0066*/ 	.short	(.L_32 - .L_31)
	.align		4
.L_31:
        /*0068*/ 	.word	index@(.nv.constant0._Z14querySumReducePiii)
        /*006c*/ 	.short	0x0380
        /*006e*/ 	.short	0x0010


	//----- nvinfo : EIATTR_SW_WAR
	.align		4
.L_32:
        /*0070*/ 	.byte	0x04, 0x36
        /*0072*/ 	.short	(.L_34 - .L_33)
.L_33:
        /*0074*/ 	.word	0x00000008
.L_34:


//--------------------- .nv.info._Z9updateSumPiii --------------------------
	.section	.nv.info._Z9updateSumPiii,"",@"SHT_CUDA_INFO"
	.sectionflags	@""
	.align	4


	//----- nvinfo : EIATTR_CUDA_API_VERSION
	.align		4
        /*0000*/ 	.byte	0x04, 0x37
        /*0002*/ 	.short	(.L_36 - .L_35)
.L_35:
        /*0004*/ 	.word	0x00000082


	//----- nvinfo : EIATTR_KPARAM_INFO
	.align		4
.L_36:
        /*0008*/ 	.byte	0x04, 0x17
        /*000a*/ 	.short	(.L_38 - .L_37)
.L_37:
        /*000c*/ 	.word	0x00000000
        /*0010*/ 	.short	0x0002
        /*0012*/ 	.short	0x000c
        /*0014*/ 	.byte	0x00, 0xf0, 0x11, 0x00


	//----- nvinfo : EIATTR_KPARAM_INFO
	.align		4
.L_38:
        /*0018*/ 	.byte	0x04, 0x17
        /*001a*/ 	.short	(.L_40 - .L_39)
.L_39:
        /*001c*/ 	.word	0x00000000
        /*0020*/ 	.short	0x0001
        /*0022*/ 	.short	0x0008
        /*0024*/ 	.byte	0x00, 0xf0, 0x11, 0x00


	//----- nvinfo : EIATTR_KPARAM_INFO
	.align		4
.L_40:
        /*0028*/ 	.byte	0x04, 0x17
        /*002a*/ 	.short	(.L_42 - .L_41)
.L_41:
        /*002c*/ 	.word	0x00000000
        /*0030*/ 	.short	0x0000
        /*0032*/ 	.short	0x0000
        /*0034*/ 	.byte	0x00, 0xf5, 0x21, 0x00


	//----- nvinfo : EIATTR_SPARSE_MMA_MASK
	.align		4
.L_42:
        /*0038*/ 	.byte	0x03, 0x50
        /*003a*/ 	.short	0x0000


	//----- nvinfo : EIATTR_MAXREG_COUNT
	.align		4
        /*003c*/ 	.byte	0x03, 0x1b
        /*003e*/ 	.short	0x00ff


	//----- nvinfo : EIATTR_MERCURY_ISA_VERSION
	.align		4
        /*0040*/ 	.byte	0x03, 0x5f
        /*0042*/ 	.short	0x0101


	//----- nvinfo : EIATTR_VRC_CTA_INIT_COUNT
	.align		4
        /*0044*/ 	.byte	0x02, 0x4a
	.zero		1
	.zero		1


	//----- nvinfo : EIATTR_EXIT_INSTR_OFFSETS
	.align		4
        /*0048*/ 	.byte	0x04, 0x1c
        /*004a*/ 	.short	(.L_44 - .L_43)


	//   ....[0]....
.L_43:
        /*004c*/ 	.word	0x000000a0


	//----- nvinfo : EIATTR_CBANK_PARAM_SIZE
	.align		4
.L_44:
        /*0050*/ 	.byte	0x03, 0x19
        /*0052*/ 	.short	0x0010


	//----- nvinfo : EIATTR_PARAM_CBANK
	.align		4
        /*0054*/ 	.byte	0x04, 0x0a
        /*0056*/ 	.short	(.L_46 - .L_45)
	.align		4
.L_45:
        /*0058*/ 	.word	index@(.nv.constant0._Z9updateSumPiii)
        /*005c*/ 	.short	0x0380
        /*005e*/ 	.short	0x0010


	//----- nvinfo : EIATTR_SW_WAR
	.align		4
.L_46:
        /*0060*/ 	.byte	0x04, 0x36
        /*0062*/ 	.short	(.L_48 - .L_47)
.L_47:
        /*0064*/ 	.word	0x00000008
.L_48:


//--------------------- .nv.info._Z12buildSumTreePii --------------------------
	.section	.nv.info._Z12buildSumTreePii,"",@"SHT_CUDA_INFO"
	.sectionflags	@""
	.align	4


	//----- nvinfo : EIATTR_CUDA_API_VERSION
	.align		4
        /*0000*/ 	.byte	0x04, 0x37
        /*0002*/ 	.short	(.L_50 - .L_49)
.L_49:
        /*0004*/ 	.word	0x00000082


	//----- nvinfo : EIATTR_KPARAM_INFO
	.align		4
.L_50:
        /*0008*/ 	.byte	0x04, 0x17
        /*000a*/ 	.short	(.L_52 - .L_51)
.L_51:
        /*000c*/ 	.word	0x00000000
        /*0010*/ 	.short	0x0001
        /*0012*/ 	.short	0x0008
        /*0014*/ 	.byte	0x00, 0xf0, 0x11, 0x00


	//----- nvinfo : EIATTR_KPARAM_INFO
	.align		4
.L_52:
        /*0018*/ 	.byte	0x04, 0x17
        /*001a*/ 	.short	(.L_54 - .L_53)
.L_53:
        /*001c*/ 	.word	0x00000000
        /*0020*/ 	.short	0x0000
        /*0022*/ 	.short	0x0000
        /*0024*/ 	.byte	0x00, 0xf5, 0x21, 0x00


	//----- nvinfo : EIATTR_SPARSE_MMA_MASK
	.align		4
.L_54:
        /*0028*/ 	.byte	0x03, 0x50
        /*002a*/ 	.short	0x0000


	//----- nvinfo : EIATTR_MAXREG_COUNT
	.align		4
        /*002c*/ 	.byte	0x03, 0x1b
        /*002e*/ 	.short	0x00ff


	//----- nvinfo : EIATTR_NUM_BARRIERS
	.align		4
        /*0030*/ 	.byte	0x02, 0x4c
        /*0032*/ 	.byte	0x01
	.zero		1


	//----- nvinfo : EIATTR_MERCURY_ISA_VERSION
	.align		4
        /*0034*/ 	.byte	0x03, 0x5f
        /*0036*/ 	.short	0x0101


	//----- nvinfo : EIATTR_VRC_CTA_INIT_COUNT
	.align		4
        /*0038*/ 	.byte	0x02, 0x4a
	.zero		1
	.zero		1


	//----- nvinfo : EIATTR_EXIT_INSTR_OFFSETS
	.align		4
        /*003c*/ 	.byte	0x04, 0x1c
        /*003e*/ 	.short	(.L_56 - .L_55)


	//   ....[0]....
.L_55:
        /*0040*/ 	.word	0x000002c0


	//   ....[1]....
        /*0044*/ 	.word	0x000002f0


	//----- nvinfo : EIATTR_CRS_STACK_SIZE
	.align		4
.L_56:
        /*0048*/ 	.byte	0x04, 0x1e
        /*004a*/ 	.short	(.L_58 - .L_57)
.L_57:
        /*004c*/ 	.word	0x00000000


	//----- nvinfo : EIATTR_CBANK_PARAM_SIZE
	.align		4
.L_58:
        /*0050*/ 	.byte	0x03, 0x19
        /*0052*/ 	.short	0x000c


	//----- nvinfo : EIATTR_PARAM_CBANK
	.align		4
        /*0054*/ 	.byte	0x04, 0x0a
        /*0056*/ 	.short	(.L_60 - .L_59)
	.align		4
.L_59:
        /*0058*/ 	.word	index@(.nv.constant0._Z12buildSumTreePii)
        /*005c*/ 	.short	0x0380
        /*005e*/ 	.short	0x000c


	//----- nvinfo : EIATTR_SW_WAR
	.align		4
.L_60:
        /*0060*/ 	.byte	0x04, 0x36
        /*0062*/ 	.short	(.L_62 - .L_61)
.L_61:
        /*0064*/ 	.word	0x00000008
.L_62:


//--------------------- .nv.callgraph             --------------------------
	.section	.nv.callgraph,"",@"SHT_CUDA_CALLGRAPH"
	.align	4
	.sectionentsize	8
	.align		4
        /*0000*/ 	.word	0x00000000
	.align		4
        /*0004*/ 	.word	0xffffffff
	.align		4
        /*0008*/ 	.word	0x00000000
	.align		4
        /*000c*/ 	.word	0xfffffffe
	.align		4
        /*0010*/ 	.word	0x00000000
	.align		4
        /*0014*/ 	.word	0xfffffffd
	.align		4
        /*0018*/ 	.word	0x00000000
	.align		4
        /*001c*/ 	.word	0xfffffffc


//--------------------- .nv.constant4             --------------------------
	.section	.nv.constant4,"a",@progbits
	.align	8
	.align		8
.nv.constant4:
        /*0000*/ 	.dword	ansSender


//--------------------- .text._Z14querySumReducePiii --------------------------
	.section	.text._Z14querySumReducePiii,"ax",@progbits
	.align	128
        .global         _Z14querySumReducePiii
        .type           _Z14querySumReducePiii,@function
        .size           _Z14querySumReducePiii,(.L_x_10 - _Z14querySumReducePiii)
        .other          _Z14querySumReducePiii,@"STO_CUDA_ENTRY STV_DEFAULT"
_Z14querySumReducePiii:
.text._Z14querySumReducePiii:
[----:B------:R-:W-:Y:S01]  /*0000*/  LDC R1, c[0x0][0x37c] ;  /* 0x0000df00ff017b82 */ /* 0x000fe20000000800 */
[----:B------:R-:W0:Y:S07]  /*0010*/  S2R R0, SR_TID.X ;  /* 0x0000000000007919 */ /* 0x000e2e0000002100 */
[----:B------:R-:W0:Y:S01]  /*0020*/  LDC.64 R4, c[0x0][0x388] ;  /* 0x0000e200ff047b82 */ /* 0x000e220000000a00 */
[----:B------:R-:W-:Y:S01]  /*0030*/  UMOV UR4, 0x400 ;  /* 0x0000040000047882 */ /* 0x000fe20000000000 */
[----:B------:R-:W1:Y:S01]  /*0040*/  LDCU.64 UR6, c[0x0][0x358] ;  /* 0x00006b00ff0677ac */ /* 0x000e620008000a00 */
[----:B------:R-:W-:Y:S05]  /*0050*/  BSSY.RECONVERGENT B0, `(.L_x_0) ;  /* 0x000001f000007945 */ /* 0x000fea0003800200 */
[----:B------:R-:W2:Y:S01]  /*0060*/  S2UR UR5, SR_CgaCtaId ;  /* 0x00000000000579c3 */ /* 0x000ea20000008800 */
[-C--:B0-----:R-:W-:Y:S01]  /*0070*/  SHF.R.S32.HI R4, RZ, R0.reuse, R4 ;  /* 0x00000000ff047219 */ /* 0x081fe20000011404 */
[----:B--2---:R-:W-:Y:S01]  /*0080*/  ULEA UR4, UR5, UR4, 0x18 ;  /* 0x0000000405047291 */ /* 0x004fe2000f8ec0ff */
[----:B------:R-:W-:-:S04]  /*0090*/  SHF.R.S32.HI R7, RZ, R0, R5 ;  /* 0x00000000ff077219 */ /* 0x000fc80000011405 */
[----:B------:R-:W-:-:S04]  /*00a0*/  LOP3.LUT R2, R7, R4, RZ, 0x3c, !PT ;  /* 0x0000000407027212 */ /* 0x000fc800078e3cff */
[----:B------:R-:W-:Y:S02]  /*00b0*/  ISETP.NE.AND P0, PT, R2, 0x1, PT ;  /* 0x000000010200780c */ /* 0x000fe40003f05270 */
[----:B------:R-:W-:Y:S02]  /*00c0*/  LEA R2, R0, UR4, 0x2 ;  /* 0x0000000400027c11 */ /* 0x000fe4000f8e10ff */
[----:B------:R-:W-:-:S03]  /*00d0*/  ISETP.EQ.OR P0, PT, R4, R7, !P0 ;  /* 0x000000070400720c */ /* 0x000fc60004702670 */
[----:B------:R0:W-:Y:S10]  /*00e0*/  STS [R2], RZ ;  /* 0x000000ff02007388 */ /* 0x0001f40000000800 */
[----:B01----:R-:W-:Y:S05]  /*00f0*/  @P0 BRA `(.L_x_1) ;  /* 0x0000000000500947 */ /* 0x003fea0003800000 */
[----:B------:R-:W-:Y:S02]  /*0100*/  LOP3.LUT R3, R4, 0x1, RZ, 0xc0, !PT ;  /* 0x0000000104037812 */ /* 0x000fe400078ec0ff */
[----:B------:R-:W-:Y:S02]  /*0110*/  LOP3.LUT R5, R7, 0x1, RZ, 0xc0, !PT ;  /* 0x0000000107057812 */ /* 0x000fe400078ec0ff */
[----:B------:R-:W-:Y:S02]  /*0120*/  ISETP.NE.U32.AND P0, PT, R3, 0x1, PT ;  /* 0x000000010300780c */ /* 0x000fe40003f05070 */
[----:B------:R-:W-:-:S11]  /*0130*/  ISETP.NE.U32.AND P1, PT, R5, 0x1, PT ;  /* 0x000000010500780c */ /* 0x000fd60003f25070 */
[----:B------:R-:W0:Y:S01]  /*0140*/  @P0 LDC.64 R10, c[0x0][0x380] ;  /* 0x0000e000ff0a0b82 */ /* 0x000e220000000a00 */
[----:B------:R-:W-:-:S04]  /*0150*/  @P0 IMAD.WIDE R4, R4, 0x4, RZ ;  /* 0x0000000404040825 */ /* 0x000fc800078e02ff */
[----:B------:R-:W-:Y:S01]  /*0160*/  @!P1 IMAD.WIDE R6, R7, 0x4, RZ ;  /* 0x0000000407069825 */ /* 0x000fe200078e02ff */
[----:B------:R-:W-:Y:S02]  /*0170*/  @P0 LOP3.LUT R9, R4, 0x4, RZ, 0x3c, !PT ;  /* 0x0000000404090812 */ /* 0x000fe400078e3cff */
[----:B------:R-:W1:Y:S01]  /*0180*/  @!P1 LDC.64 R12, c[0x0][0x380] ;  /* 0x0000e000ff0c9b82 */ /* 0x000e620000000a00 */
[----:B------:R-:W-:Y:S02]  /*0190*/  @!P1 LOP3.LUT R3, R6, 0xfffffff8, RZ, 0xc0, !PT ;  /* 0xfffffff806039812 */ /* 0x000fe400078ec0ff */
[----:B0-----:R-:W-:-:S05]  /*01a0*/  @P0 IADD3 R4, P2, PT, R9, R10, RZ ;  /* 0x0000000a09040210 */ /* 0x001fca0007f5e0ff */
[----:B------:R-:W-:Y:S01]  /*01b0*/  @P0 IMAD.X R5, R5, 0x1, R11, P2 ;  /* 0x0000000105050824 */ /* 0x000fe200010e060b */
[----:B-1----:R-:W-:Y:S01]  /*01c0*/  @!P1 IADD3 R6, P3, PT, R3, R12, RZ ;  /* 0x0000000c03069210 */ /* 0x002fe20007f7e0ff */
[----:B------:R-:W-:-:S04]  /*01d0*/  IMAD.MOV.U32 R3, RZ, RZ, RZ ;  /* 0x000000ffff037224 */ /* 0x000fc800078e00ff */
[----:B------:R-:W-:Y:S02]  /*01e0*/  @!P1 IMAD.X R7, R7, 0x1, R13, P3 ;  /* 0x0000000107079824 */ /* 0x000fe400018e060d */
[----:B------:R-:W2:Y:S04]  /*01f0*/  @P0 LDG.E R3, desc[UR6][R4.64] ;  /* 0x0000000604030981 */ /* 0x000ea8000c1e1900 */
[----:B------:R-:W3:Y:S04]  /*0200*/  @!P1 LDG.E R6, desc[UR6][R6.64] ;  /* 0x0000000606069981 */ /* 0x000ee8000c1e1900 */
[----:B--2---:R0:W-:Y:S01]  /*0210*/  @P0 STS [R2], R3 ;  /* 0x0000000302000388 */ /* 0x0041e20000000800 */
[----:B---3--:R-:W-:-:S05]  /*0220*/  @!P1 IMAD.IADD R9, R6, 0x1, R3 ;  /* 0x0000000106099824 */ /* 0x008fca00078e0203 */
[----:B------:R0:W-:Y:S02]  /*0230*/  @!P1 STS [R2], R9 ;  /* 0x0000000902009388 */ /* 0x0001e40000000800 */
.L_x_1:
[----:B------:R-:W-:Y:S05]  /*0240*/  BSYNC.RECONVERGENT B0 ;  /* 0x0000000000007941 */ /* 0x000fea0003800200 */
.L_x_0:
[----:B------:R-:W1:Y:S01]  /*0250*/  LDCU UR4, c[0x0][0x360] ;  /* 0x00006c00ff0477ac */ /* 0x000e620008000800 */
[----:B------:R-:W-:Y:S01]  /*0260*/  BAR.SYNC.DEFER_BLOCKING 0x0 ;  /* 0x0000000000007b1d */ /* 0x000fe20000010000 */
[----:B------:R-:W-:Y:S01]  /*0270*/  ISETP.NE.AND P1, PT, R0, RZ, PT ;  /* 0x000000ff0000720c */ /* 0x000fe20003f25270 */
[----:B-1----:R-:W-:-:S04]  /*0280*/  UFLO.U32 UR4, UR4 ;  /* 0x00000004000472bd */ /* 0x002fc800080e0000 */
[----:B------:R-:W-:-:S04]  /*0290*/  UIADD3 UR4, UPT, UPT, -UR4, 0x1f, URZ ;  /* 0x0000001f04047890 */ /* 0x000fc8000fffe1ff */
[----:B------:R-:W-:-:S09]  /*02a0*/  UISETP.NE.AND UP0, UPT, UR4, 0x1f, UPT ;  /* 0x0000001f0400788c */ /* 0x000fd2000bf05270 */
[----:B------:R-:W-:Y:S05]  /*02b0*/  BRA.U !UP0, `(.L_x_2) ;  /* 0x0000000108407547 */ /* 0x000fea000b800000 */
[----:B0-----:R-:W-:Y:S02]  /*02c0*/  IMAD.MOV.U32 R3, RZ, RZ, RZ ;  /* 0x000000ffff037224 */ /* 0x001fe400078e00ff */
[----:B------:R-:W-:-:S07]  /*02d0*/  IMAD.MOV.U32 R6, RZ, RZ, -0x1 ;  /* 0xffffffffff067424 */ /* 0x000fce00078e00ff */
.L_x_3:
[----:B------:R-:W-:-:S04]  /*02e0*/  SHF.L.U32 R5, R6, R3, RZ ;  /* 0x0000000306057219 */ /* 0x000fc800000006ff */
[----:B------:R-:W-:-:S13]  /*02f0*/  LOP3.LUT P0, RZ, R0, R5, RZ, 0x30, !PT ;  /* 0x0000000500ff7212 */ /* 0x000fda00078030ff */
[----:B------:R-:W-:-:S05]  /*0300*/  @!P0 IMAD.MOV.U32 R4, RZ, RZ, 0x4 ;  /* 0x00000004ff048424 */ /* 0x000fca00078e00ff */
[----:B------:R-:W-:Y:S01]  /*0310*/  @!P0 SHF.L.U32 R5, R4, R3, RZ ;  /* 0x0000000304058219 */ /* 0x000fe200000006ff */
[----:B------:R-:W-:Y:S01]  /*0320*/  VIADD R3, R3, 0x1 ;  /* 0x0000000103037836 */ /* 0x000fe20000000000 */
[----:B------:R-:W-:Y:S03]  /*0330*/  @!P0 LDS R4, [R2] ;  /* 0x0000000002048984 */ /* 0x000fe60000000800 */
[----:B------:R-:W-:-:S06]  /*0340*/  @!P0 IMAD.IADD R5, R2, 0x1, R5 ;  /* 0x0000000102058824 */ /* 0x000fcc00078e0205 */
[----:B------:R-:W0:Y:S02]  /*0350*/  @!P0 LDS R5, [R5] ;  /* 0x0000000005058984 */ /* 0x000e240000000800 */
[----:B0-----:R-:W-:Y:S01]  /*0360*/  @!P0 IMAD.IADD R7, R5, 0x1, R4 ;  /* 0x0000000105078824 */ /* 0x001fe200078e0204 */
[----:B------:R-:W-:-:S04]  /*0370*/  LOP3.LUT R4, R3, UR4, RZ, 0x3c, !PT ;  /* 0x0000000403047c12 */ /* 0x000fc8000f8e3cff */
[----:B------:R1:W-:Y:S01]  /*0380*/  @!P0 STS [R2], R7 ;  /* 0x0000000702008388 */ /* 0x0003e20000000800 */
[----:B------:R-:W-:Y:S01]  /*0390*/  BAR.SYNC.DEFER_BLOCKING 0x0 ;  /* 0x0000000000007b1d */ /* 0x000fe20000010000 */
[----:B------:R-:W-:-:S13]  /*03a0*/  ISETP.NE.AND P0, PT, R4, 0x1f, PT ;  /* 0x0000001f0400780c */ /* 0x000fda0003f05270 */
[----:B-1----:R-:W-:Y:S05]  /*03b0*/  @P0 BRA `(.L_x_3) ;  /* 0xfffffffc00c80947 */ /* 0x002fea000383ffff */
.L_x_2:
[----:B------:R-:W-:Y:S05]  /*03c0*/  @P1 EXIT ;  /* 0x000000000000194d */ /* 0x000fea0003800000 */
[----:B------:R-:W1:Y:S01]  /*03d0*/  S2UR UR5, SR_CgaCtaId ;  /* 0x00000000000579c3 */ /* 0x000e620000008800 */
[----:B------:R-:W-:-:S07]  /*03e0*/  UMOV UR4, 0x400 ;  /* 0x0000040000047882 */ /* 0x000fce0000000000 */
[----:B0-----:R-:W0:Y:S01]  /*03f0*/  LDC.64 R2, c[0x4][RZ] ;  /* 0x01000000ff027b82 */ /* 0x001e220000000a00 */
[----:B-1----:R-:W-:-:S09]  /*0400*/  ULEA UR4, UR5, UR4, 0x18 ;  /* 0x0000000405047291 */ /* 0x002fd2000f8ec0ff */
[----:B------:R-:W0:Y:S04]  /*0410*/  LDS R5, [UR4] ;  /* 0x00000004ff057984 */ /* 0x000e280008000800 */
[----:B0-----:R-:W-:Y:S01]  /*0420*/  STG.E desc[UR6][R2.64], R5 ;  /* 0x0000000502007986 */ /* 0x001fe2000c101906 */
[----:B------:R-:W-:Y:S05]  /*0430*/  EXIT ;  /* 0x000000000000794d */ /* 0x000fea0003800000 */
.L_x_4:
[----:B------:R-:W-:-:S00]  /*0440*/  BRA `(.L_x_4) ;  /* 0xfffffffc00fc7947 */ /* 0x000fc0000383ffff */
[----:B------:R-:W-:-:S00]  /*0450*/  NOP ;  /* 0x0000000000007918 */ /* 0x000fc00000000000 */
        /* <DEDUP_REMOVED lines=10> */
.L_x_10:


//--------------------- .text._Z9updateSumPiii    --------------------------
	.section	.text._Z9updateSumPiii,"ax",@progbits
	.align	128
        .global         _Z9updateSumPiii
        .type           _Z9updateSumPiii,@function
        .size           _Z9updateSumPiii,(.L_x_11 - _Z9updateSumPiii)
        .other          _Z9updateSumPiii,@"STO_CUDA_ENTRY STV_DEFAULT"
_Z9updateSumPiii:
.text._Z9updateSumPiii:
[----:B------:R-:W-:Y:S01]  /*0000*/  LDC R1, c[0x0][0x37c] ;  /* 0x0000df00ff017b82 */ /* 0x000fe20000000800 */
[----:B------:R-:W0:Y:S07]  /*0010*/  S2R R5, SR_TID.X ;  /* 0x0000000000057919 */ /* 0x000e2e0000002100 */
[----:B------:R-:W0:Y:S01]  /*0020*/  LDC.64 R6, c[0x0][0x388] ;  /* 0x0000e200ff067b82 */ /* 0x000e220000000a00 */
[----:B------:R-:W1:Y:S07]  /*0030*/  LDCU.64 UR4, c[0x0][0x358] ;  /* 0x00006b00ff0477ac */ /* 0x000e6e0008000a00 */
[----:B------:R-:W2:Y:S01]  /*0040*/  LDC.64 R2, c[0x0][0x380] ;  /* 0x0000e000ff027b82 */ /* 0x000ea20000000a00 */
[----:B0-----:R-:W-:-:S05]  /*0050*/  SHF.R.S32.HI R5, RZ, R5, R6 ;  /* 0x00000005ff057219 */ /* 0x001fca0000011406 */
[----:B--2---:R-:W-:-:S05]  /*0060*/  IMAD.WIDE R2, R5, 0x4, R2 ;  /* 0x0000000405027825 */ /* 0x004fca00078e0202 */
[----:B-1----:R-:W2:Y:S02]  /*0070*/  LDG.E R0, desc[UR4][R2.64] ;  /* 0x0000000402007981 */ /* 0x002ea4000c1e1900 */
[----:B--2---:R-:W-:-:S05]  /*0080*/  IADD3 R5, PT, PT, R0, R7, RZ ;  /* 0x0000000700057210 */ /* 0x004fca0007ffe0ff */
[----:B------:R-:W-:Y:S01]  /*0090*/  STG.E desc[UR4][R2.64], R5 ;  /* 0x0000000502007986 */ /* 0x000fe2000c101904 */
[----:B------:R-:W-:Y:S05]  /*00a0*/  EXIT ;  /* 0x000000000000794d */ /* 0x000fea0003800000 */
.L_x_5:
        /* <DEDUP_REMOVED lines=13> */
.L_x_11:


//--------------------- .text._Z12buildSumTreePii --------------------------
	.section	.text._Z12buildSumTreePii,"ax",@progbits
	.align	128
        .global         _Z12buildSumTreePii
        .type           _Z12buildSumTreePii,@function
        .size           _Z12buildSumTreePii,(.L_x_12 - _Z12buildSumTreePii)
        .other          _Z12buildSumTreePii,@"STO_CUDA_ENTRY STV_DEFAULT"
_Z12buildSumTreePii:
.text._Z12buildSumTreePii:
[----:B------:R-:W-:Y:S01]  /*0000*/  LDC R1, c[0x0][0x37c] ;  /* 0x0000df00ff017b82 */ /* 0x000fe20000000800 */
[----:B------:R-:W0:Y:S07]  /*0010*/  S2R R8, SR_TID.X ;  /* 0x0000000000087919 */ /* 0x000e2e0000002100 */
[----:B------:R-:W0:Y:S01]  /*0020*/  S2UR UR4, SR_CTAID.X ;  /* 0x00000000000479c3 */ /* 0x000e220000002500 */
[----:B------:R-:W1:Y:S01]  /*0030*/  LDCU UR5, c[0x0][0x388] ;  /* 0x00007100ff0577ac */ /* 0x000e620008000800 */
[----:B------:R-:W2:Y:S06]  /*0040*/  LDCU.64 UR6, c[0x0][0x358] ;  /* 0x00006b00ff0677ac */ /* 0x000eac0008000a00 */
[----:B------:R-:W0:Y:S08]  /*0050*/  LDC R11, c[0x0][0x360] ;  /* 0x0000d800ff0b7b82 */ /* 0x000e300000000800 */
[----:B------:R-:W3:Y:S08]  /*0060*/  LDC.64 R2, c[0x0][0x380] ;  /* 0x0000e000ff027b82 */ /* 0x000ef00000000a00 */
[----:B------:R-:W4:Y:S01]  /*0070*/  LDC.64 R4, c[0x0][0x380] ;  /* 0x0000e000ff047b82 */ /* 0x000f220000000a00 */
[----:B0-----:R-:W-:-:S04]  /*0080*/  IMAD R0, R11, UR4, R8 ;  /* 0x000000040b007c24 */ /* 0x001fc8000f8e0208 */
[----:B-1----:R-:W-:-:S04]  /*0090*/  VIADD R7, R0, UR5 ;  /* 0x0000000500077c36 */ /* 0x002fc80008000000 */
[----:B---3--:R-:W-:-:S06]  /*00a0*/  IMAD.WIDE.U32 R2, R7, 0x4, R2 ;  /* 0x0000000407027825 */ /* 0x008fcc00078e0002 */
[----:B--2---:R-:W2:Y:S01]  /*00b0*/  LDG.E R2, desc[UR6][R2.64] ;  /* 0x0000000602027981 */ /* 0x004ea2000c1e1900 */
[----:B------:R-:W0:Y:S01]  /*00c0*/  S2UR UR5, SR_CgaCtaId ;  /* 0x00000000000579c3 */ /* 0x000e220000008800 */
[----:B------:R-:W-:Y:S01]  /*00d0*/  UMOV UR4, 0x400 ;  /* 0x0000040000047882 */ /* 0x000fe20000000000 */
[----:B------:R-:W1:Y:S01]  /*00e0*/  FLO.U32 R0, R11 ;  /* 0x0000000b00007300 */ /* 0x000e6200000e0000 */
[----:B------:R-:W-:Y:S01]  /*00f0*/  UMOV UR8, 0x2 ;  /* 0x0000000200087882 */ /* 0x000fe20000000000 */
[----:B-1----:R-:W-:Y:S01]  /*0100*/  IADD3 R0, PT, PT, -R0, 0x1f, RZ ;  /* 0x0000001f00007810 */ /* 0x002fe20007ffe1ff */
[----:B0-----:R-:W-:-:S03]  /*0110*/  ULEA UR4, UR5, UR4, 0x18 ;  /* 0x0000000405047291 */ /* 0x001fc6000f8ec0ff */
[----:B------:R-:W-:-:S03]  /*0120*/  UMOV UR5, 0x1 ;  /* 0x0000000100057882 */ /* 0x000fc60000000000 */
[----:B------:R-:W-:-:S05]  /*0130*/  LEA R9, R8, UR4, 0x2 ;  /* 0x0000000408097c11 */ /* 0x000fca000f8e10ff */
[----:B--2---:R0:W-:Y:S01]  /*0140*/  STS [R9], R2 ;  /* 0x0000000209007388 */ /* 0x0041e20000000800 */
[----:B----4-:R-:W-:Y:S06]  /*0150*/  BAR.SYNC.DEFER_BLOCKING 0x0 ;  /* 0x0000000000007b1d */ /* 0x010fec0000010000 */
.L_x_8:
[----:B------:R-:W-:Y:S01]  /*0160*/  UIADD3 UR9, UPT, UPT, UR5, -0x1, URZ ;  /* 0xffffffff05097890 */ /* 0x000fe2000fffe0ff */
[----:B------:R-:W-:Y:S03]  /*0170*/  BSSY.RECONVERGENT B0, `(.L_x_6) ;  /* 0x000000e000007945 */ /* 0x000fe60003800200 */
[----:B------:R-:W-:-:S04]  /*0180*/  USHF.L.U32 UR4, UR8, UR9, URZ ;  /* 0x0000000908047299 */ /* 0x000fc800080006ff */
[----:B------:R-:W-:-:S06]  /*0190*/  UIADD3 UR4, UPT, UPT, UR4, -0x1, URZ ;  /* 0xffffffff04047890 */ /* 0x000fcc000fffe0ff */
[----:B------:R-:W-:-:S13]  /*01a0*/  LOP3.LUT P0, RZ, R8, UR4, RZ, 0xc0, !PT ;  /* 0x0000000408ff7c12 */ /* 0x000fda000f80c0ff */
[----:B-1----:R-:W-:Y:S05]  /*01b0*/  @P0 BRA `(.L_x_7) ;  /* 0x0000000000240947 */ /* 0x002fea0003800000 */
[----:B------:R-:W-:Y:S01]  /*01c0*/  UMOV UR4, 0x4 ;  /* 0x0000000400047882 */ /* 0x000fe20000000000 */
[----:B------:R-:W-:Y:S01]  /*01d0*/  LDS R11, [R9] ;  /* 0x00000000090b7984 */ /* 0x000fe20000000800 */
[----:B------:R-:W-:Y:S01]  /*01e0*/  USHF.L.U32 UR4, UR4, UR9, URZ ;  /* 0x0000000904047299 */ /* 0x000fe200080006ff */
[----:B------:R-:W-:-:S05]  /*01f0*/  SHF.R.U32.HI R3, RZ, UR5, R7 ;  /* 0x00000005ff037c19 */ /* 0x000fca0008011607 */
[----:B0-----:R-:W-:-:S03]  /*0200*/  IMAD.WIDE.U32 R2, R3, 0x4, R4 ;  /* 0x0000000403027825 */ /* 0x001fc600078e0004 */
[----:B------:R-:W0:Y:S02]  /*0210*/  LDS R6, [R9+UR4] ;  /* 0x0000000409067984 */ /* 0x000e240008000800 */
[----:B0-----:R-:W-:-:S05]  /*0220*/  IMAD.IADD R6, R6, 0x1, R11 ;  /* 0x0000000106067824 */ /* 0x001fca00078e020b */
[----:B------:R1:W-:Y:S04]  /*0230*/  STG.E desc[UR6][R2.64], R6 ;  /* 0x0000000602007986 */ /* 0x0003e8000c101906 */
[----:B------:R1:W-:Y:S02]  /*0240*/  STS [R9], R6 ;  /* 0x0000000609007388 */ /* 0x0003e40000000800 */
.L_x_7:
[----:B------:R-:W-:Y:S05]  /*0250*/  BSYNC.RECONVERGENT B0 ;  /* 0x0000000000007941 */ /* 0x000fea0003800200 */
.L_x_6:
[----:B------:R-:W-:Y:S01]  /*0260*/  VIADD R0, R0, 0x1 ;  /* 0x0000000100007836 */ /* 0x000fe20000000000 */
[----:B------:R-:W-:Y:S01]  /*0270*/  BAR.SYNC.DEFER_BLOCKING 0x0 ;  /* 0x0000000000007b1d */ /* 0x000fe20000010000 */
[----:B------:R-:W-:-:S03]  /*0280*/  UIADD3 UR5, UPT, UPT, UR5, 0x1, URZ ;  /* 0x0000000105057890 */ /* 0x000fc6000fffe0ff */
[----:B------:R-:W-:-:S13]  /*0290*/  ISETP.NE.AND P0, PT, R0, 0x20, PT ;  /* 0x000000200000780c */ /* 0x000fda0003f05270 */
[----:B------:R-:W-:Y:S05]  /*02a0*/  @P0 BRA `(.L_x_8) ;  /* 0xfffffffc00ac0947 */ /* 0x000fea000383ffff */
[----:B------:R-:W-:-:S13]  /*02b0*/  ISETP.NE.AND P0, PT, R8, RZ, PT ;  /* 0x000000ff0800720c */ /* 0x000fda0003f05270 */
[----:B------:R-:W-:Y:S05]  /*02c0*/  @P0 EXIT ;  /* 0x000000000000094d */ /* 0x000fea0003800000 */
[----:B01----:R-:W0:Y:S02]  /*02d0*/  LDC.64 R2, c[0x0][0x380] ;  /* 0x0000e000ff027b82 */ /* 0x003e240000000a00 */
[----:B0-----:R-:W-:Y:S01]  /*02e0*/  STG.E desc[UR6][R2.64], RZ ;  /* 0x000000ff02007986 */ /* 0x001fe2000c101906 */
[----:B------:R-:W-:Y:S05]  /*02f0*/  EXIT ;  /* 0x000000000000794d */ /* 0x000fea0003800000 */
.L_x_9:
        /* <DEDUP_REMOVED lines=16> */
.L_x_12:


//--------------------- .nv.shared._Z14querySumReducePiii --------------------------
	.section	.nv.shared._Z14querySumReducePiii,"aw",@nobits
	.sectionflags	@""
	.align	16
	.zero		1024


//--------------------- .nv.shared.reserved.0     --------------------------
	.section	.nv.shared.reserved.0,"aw",@nobits
	.weak		__nv_reservedSMEM_offset_0_alias
	.size		__nv_reservedSMEM_offset_0_alias, 0, 64
	.other		__nv_reservedSMEM_offset_0_alias,@"STO_CUDA_RESERVED_SHARED STV_DEFAULT"
__nv_reservedSMEM_offset_0_alias:
	.zero		0
	.zero		64


//--------------------- .nv.global                --------------------------
	.section	.nv.global,"aw",@nobits
	.align	4
.nv.global:
	.type		ansSender,@object
	.size		ansSender,(.L_0 - ansSender)
ansSender:
	.zero		4
.L_0:


//--------------------- .nv.shared._Z9updateSumPiii --------------------------
	.section	.nv.shared._Z9updateSumPiii,"aw",@nobits
	.sectionflags	@""
	.align	16
	.zero		1024


//--------------------- .nv.shared._Z12buildSumTreePii --------------------------
	.section	.nv.shared._Z12buildSumTreePii,"aw",@nobits
	.sectionflags	@""
	.align	16
	.zero		1024


//--------------------- .nv.constant0._Z14querySumReducePiii --------------------------
	.section	.nv.constant0._Z14querySumReducePiii,"a",@progbits
	.sectionflags	@""
	.align	4
.nv.constant0._Z14querySumReducePiii:
	.zero		912


//--------------------- .nv.constant0._Z9updateSumPiii --------------------------
	.section	.nv.constant0._Z9updateSumPiii,"a",@progbits
	.sectionflags	@""
	.align	4
.nv.constant0._Z9updateSumPiii:
	.zero		912


//--------------------- .nv.constant0._Z12buildSumTreePii --------------------------
	.section	.nv.constant0._Z12buildSumTreePii,"a",@progbits
	.sectionflags	@""
	.align	4
.nv.constant0._Z12buildSumTreePii:
	.zero		908


//--------------------- SYMBOLS --------------------------

	.type		.nv.reservedSmem.offset0,@object
	.size		.nv.reservedSmem.offset0,0x4
	.type		.nv.reservedSmem.cap,@object
	.size		.nv.reservedSmem.cap,0x4
